//
// Generated by NVIDIA NVVM Compiler
//
// Compiler Build ID: CL-36424714
// Cuda compilation tools, release 13.0, V13.0.88
// Based on NVVM 20.0.0
//

.version 9.0
.target sm_100
.address_size 64

	// .globl	_Z20generateOutputStringPKcPci

.visible .entry _Z20generateOutputStringPKcPci(
	.param .u64 .ptr .align 1 _Z20generateOutputStringPKcPci_param_0,
	.param .u64 .ptr .align 1 _Z20generateOutputStringPKcPci_param_1,
	.param .u32 _Z20generateOutputStringPKcPci_param_2
)
{
	.reg .pred 	%p<7>;
	.reg .b16 	%rs<7>;
	.reg .b32 	%r<25>;
	.reg .b64 	%rd<18>;

	ld.param.u64 	%rd9, [_Z20generateOutputStringPKcPci_param_0];
	ld.param.u64 	%rd10, [_Z20generateOutputStringPKcPci_param_1];
	ld.param.u32 	%r13, [_Z20generateOutputStringPKcPci_param_2];
	cvta.to.global.u64 	%rd1, %rd10;
	mov.u32 	%r14, %ctaid.x;
	mov.u32 	%r15, %ntid.x;
	mov.u32 	%r16, %tid.x;
	mad.lo.s32 	%r1, %r14, %r15, %r16;
	setp.ge.s32 	%p1, %r1, %r13;
	@%p1 bra 	$L__BB0_8;
	add.s32 	%r2, %r1, 1;
	mad.lo.s32 	%r17, %r1, %r1, %r1;
	shr.u32 	%r18, %r17, 31;
	add.s32 	%r19, %r17, %r18;
	shr.s32 	%r3, %r19, 1;
	setp.lt.s32 	%p2, %r1, 0;
	@%p2 bra 	$L__BB0_8;
	cvt.u64.u32 	%rd11, %r1;
	cvta.to.global.u64 	%rd12, %rd9;
	add.s64 	%rd2, %rd12, %rd11;
	and.b32  	%r4, %r2, 3;
	setp.lt.u32 	%p3, %r1, 3;
	mov.b32 	%r23, 0;
	@%p3 bra 	$L__BB0_5;
	and.b32  	%r23, %r2, 2147483644;
	ld.global.u8 	%rs6, [%rd2];
	neg.s32 	%r22, %r23;
	cvt.u64.u32 	%rd13, %r3;
	add.s64 	%rd14, %rd13, %rd1;
	add.s64 	%rd16, %rd14, 1;
$L__BB0_4:
	st.global.u8 	[%rd16+-1], %rs6;
	ld.global.u8 	%rs5, [%rd2];
	st.global.u8 	[%rd16], %rs5;
	st.global.u8 	[%rd16+1], %rs5;
	ld.global.u8 	%rs6, [%rd2];
	st.global.u8 	[%rd16+2], %rs6;
	add.s32 	%r22, %r22, 4;
	add.s64 	%rd16, %rd16, 4;
	setp.ne.s32 	%p4, %r22, 0;
	@%p4 bra 	$L__BB0_4;
$L__BB0_5:
	setp.eq.s32 	%p5, %r4, 0;
	@%p5 bra 	$L__BB0_8;
	ld.global.u8 	%rs4, [%rd2];
	add.s32 	%r21, %r23, %r3;
	cvt.u64.u32 	%rd15, %r21;
	add.s64 	%rd17, %rd1, %rd15;
	neg.s32 	%r24, %r4;
$L__BB0_7:
	.pragma "nounroll";
	st.global.u8 	[%rd17], %rs4;
	add.s64 	%rd17, %rd17, 1;
	add.s32 	%r24, %r24, 1;
	setp.ne.s32 	%p6, %r24, 0;
	@%p6 bra 	$L__BB0_7;
$L__BB0_8:
	ret;

}


// ===== COMPILED SASS (sm_100) =====

	.target	sm_100

	.elftype	@"ET_EXEC"


//--------------------- .note.nv.tkinfo           --------------------------
	.section	.note.nv.tkinfo,"",@"SHT_NOTE"
	.sectionflags	@"SHF_NOTE_NV_TKINFO"
	.tkinfo
        /*0018*/ 	.word	0x00000002
        /*0030*/ 	.string	""
        /*0030*/ 	.string	"ptxas"
        /*0030*/ 	.string	"Cuda compilation tools, release 13.0, V13.0.88"
        /*0030*/ 	.string	"Build cuda_13.0.r13.0/compiler.36424714_0"
        /*0030*/ 	.string	"-arch sm_100 -m 64 "



//--------------------- .note.nv.cuinfo           --------------------------
	.section	.note.nv.cuinfo,"",@"SHT_NOTE"
	.sectionflags	@"SHF_NOTE_NV_CUINFO"
        /*0018*/ 	.short	0x0002
        /*001a*/ 	.short	0x0064
        /*001c*/ 	.short	0x0082
	.zero		2


//--------------------- .nv.info                  --------------------------
	.section	.nv.info,"",@"SHT_CUDA_INFO"
	.align	4


	//----- nvinfo : EIATTR_REGCOUNT
	.align		4
        /*0000*/ 	.byte	0x04, 0x2f
        /*0002*/ 	.short	(.L_1 - .L_0)
	.align		4
.L_0:
        /*0004*/ 	.word	index@(_Z20generateOutputStringPKcPci)
        /*0008*/ 	.word	0x00000016


	//----- nvinfo : EIATTR_FRAME_SIZE
	.align		4
.L_1:
        /*000c*/ 	.byte	0x04, 0x11
        /*000e*/ 	.short	(.L_3 - .L_2)
	.align		4
.L_2:
        /*0010*/ 	.word	index@(_Z20generateOutputStringPKcPci)
        /*0014*/ 	.word	0x00000000


	//----- nvinfo : EIATTR_MIN_STACK_SIZE
	.align		4
.L_3:
        /*0018*/ 	.byte	0x04, 0x12
        /*001a*/ 	.short	(.L_5 - .L_4)
	.align		4
.L_4:
        /*001c*/ 	.word	index@(_Z20generateOutputStringPKcPci)
        /*0020*/ 	.word	0x00000000
.L_5:


//--------------------- .nv.compat                --------------------------
	.section	.nv.compat,"",@"SHT_CUDA_COMPAT_INFO"
	.align	4
        /*0000*/ 	.byte	0x02, 0x09, 0x00, 0x00, 0x02, 0x02, 0x01, 0x00, 0x02, 0x05, 0x05, 0x00, 0x03, 0x07, 0x01, 0x01
        /*0010*/ 	.byte	0x02, 0x03, 0x00, 0x00, 0x02, 0x06, 0x01, 0x00, 0x04, 0x0b, 0x08, 0x00, 0x09, 0x00, 0x00, 0x00
        /*0020*/ 	.byte	0x00, 0x00, 0x00, 0x00


//--------------------- .nv.info._Z20generateOutputStringPKcPci --------------------------
	.section	.nv.info._Z20generateOutputStringPKcPci,"",@"SHT_CUDA_INFO"
	.sectionflags	@""
	.align	4


	//----- nvinfo : EIATTR_CUDA_API_VERSION
	.align		4
        /*0000*/ 	.byte	0x04, 0x37
        /*0002*/ 	.short	(.L_7 - .L_6)
.L_6:
        /*0004*/ 	.word	0x00000082


	//----- nvinfo : EIATTR_KPARAM_INFO
	.align		4
.L_7:
        /*0008*/ 	.byte	0x04, 0x17
        /*000a*/ 	.short	(.L_9 - .L_8)
.L_8:
        /*000c*/ 	.word	0x00000000
        /*0010*/ 	.short	0x0002
        /*0012*/ 	.short	0x0010
        /*0014*/ 	.byte	0x00, 0xf0, 0x11, 0x00


	//----- nvinfo : EIATTR_KPARAM_INFO
	.align		4
.L_9:
        /*0018*/ 	.byte	0x04, 0x17
        /*001a*/ 	.short	(.L_11 - .L_10)
.L_10:
        /*001c*/ 	.word	0x00000000
        /*0020*/ 	.short	0x0001
        /*0022*/ 	.short	0x0008
        /*0024*/ 	.byte	0x00, 0xf5, 0x21, 0x00


	//----- nvinfo : EIATTR_KPARAM_INFO
	.align		4
.L_11:
        /*0028*/ 	.byte	0x04, 0x17
        /*002a*/ 	.short	(.L_13 - .L_12)
.L_12:
        /*002c*/ 	.word	0x00000000
        /*0030*/ 	.short	0x0000
        /*0032*/ 	.short	0x0000
        /*0034*/ 	.byte	0x00, 0xf5, 0x21, 0x00


	//----- nvinfo : EIATTR_SPARSE_MMA_MASK
	.align		4
.L_13:
        /*0038*/ 	.byte	0x03, 0x50
        /*003a*/ 	.short	0x0000


	//----- nvinfo : EIATTR_MAXREG_COUNT
	.align		4
        /*003c*/ 	.byte	0x03, 0x1b
        /*003e*/ 	.short	0x00ff


	//----- nvinfo : EIATTR_MERCURY_ISA_VERSION
	.align		4
        /*0040*/ 	.byte	0x03, 0x5f
        /*0042*/ 	.short	0x0101


	//----- nvinfo : EIATTR_VRC_CTA_INIT_COUNT
	.align		4
        /*0044*/ 	.byte	0x02, 0x4a
	.zero		1
	.zero		1


	//----- nvinfo : EIATTR_EXIT_INSTR_OFFSETS
	.align		4
        /*0048*/ 	.byte	0x04, 0x1c
        /*004a*/ 	.short	(.L_15 - .L_14)


	//   ....[0]....
.L_14:
        /*004c*/ 	.word	0x00000070


	//   ....[1]....
        /*0050*/ 	.word	0x00000090


	//   ....[2]....
        /*0054*/ 	.word	0x00000710


	//   ....[3]....
        /*0058*/ 	.word	0x00000800


	//----- nvinfo : EIATTR_CRS_STACK_SIZE
	.align		4
.L_15:
        /*005c*/ 	.byte	0x04, 0x1e
        /*005e*/ 	.short	(.L_17 - .L_16)
.L_16:
        /*0060*/ 	.word	0x00000000


	//----- nvinfo : EIATTR_CBANK_PARAM_SIZE
	.align		4
.L_17:
        /*0064*/ 	.byte	0x03, 0x19
        /*0066*/ 	.short	0x0014


	//----- nvinfo : EIATTR_PARAM_CBANK
	.align		4
        /*0068*/ 	.byte	0x04, 0x0a
        /*006a*/ 	.short	(.L_19 - .L_18)
	.align		4
.L_18:
        /*006c*/ 	.word	index@(.nv.constant0._Z20generateOutputStringPKcPci)
        /*0070*/ 	.short	0x0380
        /*0072*/ 	.short	0x0014


	//----- nvinfo : EIATTR_SW_WAR
	.align		4
.L_19:
        /*0074*/ 	.byte	0x04, 0x36
        /*0076*/ 	.short	(.L_21 - .L_20)
.L_20:
        /*0078*/ 	.word	0x00000008
.L_21:


//--------------------- .nv.callgraph             --------------------------
	.section	.nv.callgraph,"",@"SHT_CUDA_CALLGRAPH"
	.align	4
	.sectionentsize	8
	.align		4
        /*0000*/ 	.word	0x00000000
	.align		4
        /*0004*/ 	.word	0xffffffff
	.align		4
        /*0008*/ 	.word	0x00000000
	.align		4
        /*000c*/ 	.word	0xfffffffe
	.align		4
        /*0010*/ 	.word	0x00000000
	.align		4
        /*0014*/ 	.word	0xfffffffd
	.align		4
        /*0018*/ 	.word	0x00000000
	.align		4
        /*001c*/ 	.word	0xfffffffc


//--------------------- .text._Z20generateOutputStringPKcPci --------------------------
	.section	.text._Z20generateOutputStringPKcPci,"ax",@progbits
	.align	128
        .global         _Z20generateOutputStringPKcPci
        .type           _Z20generateOutputStringPKcPci,@function
        .size           _Z20generateOutputStringPKcPci,(.L_x_11 - _Z20generateOutputStringPKcPci)
        .other          _Z20generateOutputStringPKcPci,@"STO_CUDA_ENTRY STV_DEFAULT"
_Z20generateOutputStringPKcPci:
.text._Z20generateOutputStringPKcPci:
[----:B------:R-:W-:Y:S01]  /*0000*/  LDC R1, c[0x0][0x37c] ;  /* 0x0000df00ff017b82 */ /* 0x000fe20000000800 */
[----:B------:R-:W0:Y:S07]  /*0010*/  S2R R3, SR_TID.X ;  /* 0x0000000000037919 */ /* 0x000e2e0000002100 */
[----:B------:R-:W0:Y:S01]  /*0020*/  S2UR UR4, SR_CTAID.X ;  /* 0x00000000000479c3 */ /* 0x000e220000002500 */
[----:B------:R-:W1:Y:S07]  /*0030*/  LDCU UR5, c[0x0][0x390] ;  /* 0x00007200ff0577ac */ /* 0x000e6e0008000800 */
[----:B------:R-:W0:Y:S02]  /*0040*/  LDC R0, c[0x0][0x360] ;  /* 0x0000d800ff007b82 */ /* 0x000e240000000800 */
[----:B0-----:R-:W-:-:S05]  /*0050*/  IMAD R0, R0, UR4, R3 ;  /* 0x0000000400007c24 */ /* 0x001fca000f8e0203 */
[----:B-1----:R-:W-:-:S13]  /*0060*/  ISETP.GE.AND P0, PT, R0, UR5, PT ;  /* 0x0000000500007c0c */ /* 0x002fda000bf06270 */
[----:B------:R-:W-:Y:S05]  /*0070*/  @P0 EXIT ;  /* 0x000000000000094d */ /* 0x000fea0003800000 */
[----:B------:R-:W-:-:S13]  /*0080*/  ISETP.GE.AND P0, PT, R0, RZ, PT ;  /* 0x000000ff0000720c */ /* 0x000fda0003f06270 */
[----:B------:R-:W-:Y:S05]  /*0090*/  @!P0 EXIT ;  /* 0x000000000000894d */ /* 0x000fea0003800000 */
[----:B------:R-:W0:Y:S01]  /*00a0*/  LDCU.64 UR6, c[0x0][0x380] ;  /* 0x00007000ff0677ac */ /* 0x000e220008000a00 */
[C---:B------:R-:W-:Y:S01]  /*00b0*/  ISETP.GE.U32.AND P0, PT, R0.reuse, 0x3, PT ;  /* 0x000000030000780c */ /* 0x040fe20003f06070 */
[C---:B------:R-:W-:Y:S01]  /*00c0*/  IMAD R2, R0.reuse, R0, R0 ;  /* 0x0000000000027224 */ /* 0x040fe200078e0200 */
[----:B------:R-:W-:Y:S01]  /*00d0*/  BSSY.RECONVERGENT B1, `(.L_x_0) ;  /* 0x0000061000017945 */ /* 0x000fe20003800200 */
[----:B------:R-:W-:Y:S01]  /*00e0*/  VIADD R4, R0, 0x1 ;  /* 0x0000000100047836 */ /* 0x000fe20000000000 */
[----:B------:R-:W1:Y:S01]  /*00f0*/  LDCU.64 UR4, c[0x0][0x358] ;  /* 0x00006b00ff0477ac */ /* 0x000e620008000a00 */
[----:B------:R-:W-:Y:S01]  /*0100*/  IMAD.MOV.U32 R7, RZ, RZ, RZ ;  /* 0x000000ffff077224 */ /* 0x000fe200078e00ff */
[----:B------:R-:W-:-:S04]  /*0110*/  LEA.HI R6, R2, R2, RZ, 0x1 ;  /* 0x0000000202067211 */ /* 0x000fc800078f08ff */
[----:B------:R-:W-:Y:S02]  /*0120*/  SHF.R.S32.HI R6, RZ, 0x1, R6 ;  /* 0x00000001ff067819 */ /* 0x000fe40000011406 */
[----:B0-----:R-:W-:Y:S02]  /*0130*/  IADD3 R2, P1, PT, R0, UR6, RZ ;  /* 0x0000000600027c10 */ /* 0x001fe4000ff3e0ff */
[----:B------:R-:W-:-:S03]  /*0140*/  LOP3.LUT R0, R4, 0x3, RZ, 0xc0, !PT ;  /* 0x0000000304007812 */ /* 0x000fc600078ec0ff */
[----:B------:R-:W-:Y:S01]  /*0150*/  IMAD.X R3, RZ, RZ, UR7, P1 ;  /* 0x00000007ff037e24 */ /* 0x000fe200088e06ff */
[----:B-1----:R-:W-:Y:S07]  /*0160*/  @!P0 BRA `(.L_x_1) ;  /* 0x00000004005c8947 */ /* 0x002fee0003800000 */
[----:B------:R0:W5:Y:S01]  /*0170*/  LDG.E.U8 R9, desc[UR4][R2.64] ;  /* 0x0000000402097981 */ /* 0x000162000c1e1100 */
[----:B------:R-:W1:Y:S01]  /*0180*/  LDCU.64 UR6, c[0x0][0x388] ;  /* 0x00007100ff0677ac */ /* 0x000e620008000a00 */
[----:B------:R-:W-:Y:S01]  /*0190*/  LOP3.LUT R7, R4, 0x7ffffffc, RZ, 0xc0, !PT ;  /* 0x7ffffffc04077812 */ /* 0x000fe200078ec0ff */
[----:B------:R-:W-:Y:S04]  /*01a0*/  BSSY.RELIABLE B0, `(.L_x_2) ;  /* 0x0000046000007945 */ /* 0x000fe80003800100 */
[----:B------:R-:W-:-:S05]  /*01b0*/  IMAD.MOV R8, RZ, RZ, -R7 ;  /* 0x000000ffff087224 */ /* 0x000fca00078e0a07 */
[----:B------:R-:W-:Y:S02]  /*01c0*/  ISETP.GE.AND P0, PT, R8, RZ, PT ;  /* 0x000000ff0800720c */ /* 0x000fe40003f06270 */
[----:B-1----:R-:W-:-:S05]  /*01d0*/  IADD3.X R4, P1, PT, R6, UR6, RZ, PT, !PT ;  /* 0x0000000606047c10 */ /* 0x002fca000bf3e4ff */
[----:B------:R-:W-:-:S06]  /*01e0*/  IMAD.X R5, RZ, RZ, UR7, P1 ;  /* 0x00000007ff057e24 */ /* 0x000fcc00088e06ff */
[----:B0-----:R-:W-:Y:S05]  /*01f0*/  @P0 BRA `(.L_x_3) ;  /* 0x0000000400000947 */ /* 0x001fea0003800000 */
[----:B------:R-:W-:Y:S01]  /*0200*/  IMAD.MOV R10, RZ, RZ, -R8 ;  /* 0x000000ffff0a7224 */ /* 0x000fe200078e0a08 */
[----:B------:R-:W-:Y:S01]  /*0210*/  BSSY.RECONVERGENT B2, `(.L_x_4) ;  /* 0x0000024000027945 */ /* 0x000fe20003800200 */
[----:B------:R-:W-:-:S03]  /*0220*/  PLOP3.LUT P0, PT, PT, PT, PT, 0x80, 0x8 ;  /* 0x000000000008781c */ /* 0x000fc60003f0f070 */
[----:B------:R-:W-:-:S13]  /*0230*/  ISETP.GT.AND P1, PT, R10, 0xc, PT ;  /* 0x0000000c0a00780c */ /* 0x000fda0003f24270 */
[----:B------:R-:W-:Y:S05]  /*0240*/  @!P1 BRA `(.L_x_5) ;  /* 0x0000000000809947 */ /* 0x000fea0003800000 */
[----:B------:R-:W-:-:S13]  /*0250*/  PLOP3.LUT P0, PT, PT, PT, PT, 0x8, 0x80 ;  /* 0x000000000080781c */ /* 0x000fda0003f0e170 */
.L_x_6:
[----:B-----5:R-:W-:Y:S04]  /*0260*/  STG.E.U8 desc[UR4][R4.64+-0x1], R9 ;  /* 0xffffff0904007986 */ /* 0x020fe8000c101104 */
[----:B------:R-:W2:Y:S04]  /*0270*/  LDG.E.U8 R11, desc[UR4][R2.64] ;  /* 0x00000004020b7981 */ /* 0x000ea8000c1e1100 */
[----:B--2---:R-:W-:Y:S04]  /*0280*/  STG.E.U8 desc[UR4][R4.64], R11 ;  /* 0x0000000b04007986 */ /* 0x004fe8000c101104 */
[----:B------:R0:W-:Y:S04]  /*0290*/  STG.E.U8 desc[UR4][R4.64+0x1], R11 ;  /* 0x0000010b04007986 */ /* 0x0001e8000c101104 */
[----:B------:R-:W2:Y:S04]  /*02a0*/  LDG.E.U8 R13, desc[UR4][R2.64] ;  /* 0x00000004020d7981 */ /* 0x000ea8000c1e1100 */
[----:B--2---:R-:W-:Y:S04]  /*02b0*/  STG.E.U8 desc[UR4][R4.64+0x2], R13 ;  /* 0x0000020d04007986 */ /* 0x004fe8000c101104 */
[----:B------:R1:W-:Y:S04]  /*02c0*/  STG.E.U8 desc[UR4][R4.64+0x3], R13 ;  /* 0x0000030d04007986 */ /* 0x0003e8000c101104 */
[----:B------:R-:W2:Y:S04]  /*02d0*/  LDG.E.U8 R15, desc[UR4][R2.64] ;  /* 0x00000004020f7981 */ /* 0x000ea8000c1e1100 */
[----:B--2---:R-:W-:Y:S04]  /*02e0*/  STG.E.U8 desc[UR4][R4.64+0x4], R15 ;  /* 0x0000040f04007986 */ /* 0x004fe8000c101104 */
[----:B------:R2:W-:Y:S04]  /*02f0*/  STG.E.U8 desc[UR4][R4.64+0x5], R15 ;  /* 0x0000050f04007986 */ /* 0x0005e8000c101104 */
[----:B------:R-:W3:Y:S04]  /*0300*/  LDG.E.U8 R17, desc[UR4][R2.64] ;  /* 0x0000000402117981 */ /* 0x000ee8000c1e1100 */
[----:B---3--:R-:W-:Y:S04]  /*0310*/  STG.E.U8 desc[UR4][R4.64+0x6], R17 ;  /* 0x0000061104007986 */ /* 0x008fe8000c101104 */
[----:B------:R-:W-:Y:S04]  /*0320*/  STG.E.U8 desc[UR4][R4.64+0x7], R17 ;  /* 0x0000071104007986 */ /* 0x000fe8000c101104 */
[----:B------:R-:W3:Y:S04]  /*0330*/  LDG.E.U8 R19, desc[UR4][R2.64] ;  /* 0x0000000402137981 */ /* 0x000ee8000c1e1100 */
[----:B---3--:R-:W-:Y:S04]  /*0340*/  STG.E.U8 desc[UR4][R4.64+0x8], R19 ;  /* 0x0000081304007986 */ /* 0x008fe8000c101104 */
[----:B------:R-:W-:Y:S04]  /*0350*/  STG.E.U8 desc[UR4][R4.64+0x9], R19 ;  /* 0x0000091304007986 */ /* 0x000fe8000c101104 */
[----:B0-----:R-:W3:Y:S04]  /*0360*/  LDG.E.U8 R11, desc[UR4][R2.64] ;  /* 0x00000004020b7981 */ /* 0x001ee8000c1e1100 */
[----:B---3--:R-:W-:Y:S04]  /*0370*/  STG.E.U8 desc[UR4][R4.64+0xa], R11 ;  /* 0x00000a0b04007986 */ /* 0x008fe8000c101104 */
[----:B------:R-:W-:Y:S04]  /*0380*/  STG.E.U8 desc[UR4][R4.64+0xb], R11 ;  /* 0x00000b0b04007986 */ /* 0x000fe8000c101104 */
[----:B-1----:R-:W3:Y:S01]  /*0390*/  LDG.E.U8 R13, desc[UR4][R2.64] ;  /* 0x00000004020d7981 */ /* 0x002ee2000c1e1100 */
[----:B------:R-:W-:-:S05]  /*03a0*/  VIADD R8, R8, 0x10 ;  /* 0x0000001008087836 */ /* 0x000fca0000000000 */
[----:B------:R-:W-:Y:S01]  /*03b0*/  ISETP.GE.AND P1, PT, R8, -0xc, PT ;  /* 0xfffffff40800780c */ /* 0x000fe20003f26270 */
[----:B---3--:R-:W-:Y:S04]  /*03c0*/  STG.E.U8 desc[UR4][R4.64+0xc], R13 ;  /* 0x00000c0d04007986 */ /* 0x008fe8000c101104 */
[----:B------:R-:W-:Y:S04]  /*03d0*/  STG.E.U8 desc[UR4][R4.64+0xd], R13 ;  /* 0x00000d0d04007986 */ /* 0x000fe8000c101104 */
[----:B------:R-:W3:Y:S01]  /*03e0*/  LDG.E.U8 R9, desc[UR4][R2.64] ;  /* 0x0000000402097981 */ /* 0x000ee2000c1e1100 */
[----:B------:R-:W-:-:S05]  /*03f0*/  IADD3 R10, P2, PT, R4, 0x10, RZ ;  /* 0x00000010040a7810 */ /* 0x000fca0007f5e0ff */
[----:B--2---:R-:W-:Y:S01]  /*0400*/  IMAD.X R15, RZ, RZ, R5, P2 ;  /* 0x000000ffff0f7224 */ /* 0x004fe200010e0605 */
[----:B---3--:R0:W-:Y:S02]  /*0410*/  STG.E.U8 desc[UR4][R4.64+0xe], R9 ;  /* 0x00000e0904007986 */ /* 0x0081e4000c101104 */
[----:B0-----:R-:W-:Y:S01]  /*0420*/  MOV R4, R10 ;  /* 0x0000000a00047202 */ /* 0x001fe20000000f00 */
[----:B------:R-:W-:Y:S01]  /*0430*/  IMAD.MOV.U32 R5, RZ, RZ, R15 ;  /* 0x000000ffff057224 */ /* 0x000fe200078e000f */
[----:B------:R-:W-:Y:S06]  /*0440*/  @!P1 BRA `(.L_x_6) ;  /* 0xfffffffc00849947 */ /* 0x000fec000383ffff */
.L_x_5:
[----:B------:R-:W-:Y:S05]  /*0450*/  BSYNC.RECONVERGENT B2 ;  /* 0x0000000000027941 */ /* 0x000fea0003800200 */
.L_x_4:
[----:B------:R-:W-:Y:S01]  /*0460*/  IMAD.MOV R10, RZ, RZ, -R8 ;  /* 0x000000ffff0a7224 */ /* 0x000fe200078e0a08 */
[----:B------:R-:W-:Y:S04]  /*0470*/  BSSY.RECONVERGENT B2, `(.L_x_7) ;  /* 0x0000015000027945 */ /* 0x000fe80003800200 */
[----:B------:R-:W-:-:S13]  /*0480*/  ISETP.GT.AND P1, PT, R10, 0x4, PT ;  /* 0x000000040a00780c */ /* 0x000fda0003f24270 */
[----:B------:R-:W-:Y:S05]  /*0490*/  @!P1 BRA `(.L_x_8) ;  /* 0x0000000000489947 */ /* 0x000fea0003800000 */
[----:B-----5:R0:W-:Y:S04]  /*04a0*/  STG.E.U8 desc[UR4][R4.64+-0x1], R9 ;  /* 0xffffff0904007986 */ /* 0x0201e8000c101104 */
[----:B------:R-:W2:Y:S04]  /*04b0*/  LDG.E.U8 R11, desc[UR4][R2.64] ;  /* 0x00000004020b7981 */ /* 0x000ea8000c1e1100 */
[----:B--2---:R-:W-:Y:S04]  /*04c0*/  STG.E.U8 desc[UR4][R4.64], R11 ;  /* 0x0000000b04007986 */ /* 0x004fe8000c101104 */
[----:B------:R1:W-:Y:S04]  /*04d0*/  STG.E.U8 desc[UR4][R4.64+0x1], R11 ;  /* 0x0000010b04007986 */ /* 0x0003e8000c101104 */
[----:B------:R-:W2:Y:S04]  /*04e0*/  LDG.E.U8 R13, desc[UR4][R2.64] ;  /* 0x00000004020d7981 */ /* 0x000ea8000c1e1100 */
[----:B--2---:R-:W-:Y:S04]  /*04f0*/  STG.E.U8 desc[UR4][R4.64+0x2], R13 ;  /* 0x0000020d04007986 */ /* 0x004fe8000c101104 */
[----:B------:R-:W-:Y:S04]  /*0500*/  STG.E.U8 desc[UR4][R4.64+0x3], R13 ;  /* 0x0000030d04007986 */ /* 0x000fe8000c101104 */
[----:B------:R-:W2:Y:S01]  /*0510*/  LDG.E.U8 R15, desc[UR4][R2.64] ;  /* 0x00000004020f7981 */ /* 0x000ea2000c1e1100 */
[----:B------:R-:W-:-:S03]  /*0520*/  IADD3 R10, P1, PT, R4, 0x8, RZ ;  /* 0x00000008040a7810 */ /* 0x000fc60007f3e0ff */
[----:B--2---:R-:W-:Y:S04]  /*0530*/  STG.E.U8 desc[UR4][R4.64+0x4], R15 ;  /* 0x0000040f04007986 */ /* 0x004fe8000c101104 */
[----:B------:R-:W-:Y:S04]  /*0540*/  STG.E.U8 desc[UR4][R4.64+0x5], R15 ;  /* 0x0000050f04007986 */ /* 0x000fe8000c101104 */
[----:B0-----:R-:W2:Y:S01]  /*0550*/  LDG.E.U8 R9, desc[UR4][R2.64] ;  /* 0x0000000402097981 */ /* 0x001ea2000c1e1100 */
[----:B-1----:R-:W-:Y:S01]  /*0560*/  IMAD.X R11, RZ, RZ, R5, P1 ;  /* 0x000000ffff0b7224 */ /* 0x002fe200008e0605 */
[----:B------:R-:W-:Y:S01]  /*0570*/  PLOP3.LUT P0, PT, PT, PT, PT, 0x8, 0x80 ;  /* 0x000000000080781c */ /* 0x000fe20003f0e170 */
[----:B------:R-:W-:Y:S01]  /*0580*/  VIADD R8, R8, 0x8 ;  /* 0x0000000808087836 */ /* 0x000fe20000000000 */
[----:B--2---:R0:W-:Y:S02]  /*0590*/  STG.E.U8 desc[UR4][R4.64+0x6], R9 ;  /* 0x0000060904007986 */ /* 0x0041e4000c101104 */
[----:B0-----:R-:W-:-:S02]  /*05a0*/  IMAD.MOV.U32 R4, RZ, RZ, R10 ;  /* 0x000000ffff047224 */ /* 0x001fc400078e000a */
[----:B------:R-:W-:-:S07]  /*05b0*/  IMAD.MOV.U32 R5, RZ, RZ, R11 ;  /* 0x000000ffff057224 */ /* 0x000fce00078e000b */
.L_x_8:
[----:B------:R-:W-:Y:S05]  /*05c0*/  BSYNC.RECONVERGENT B2 ;  /* 0x0000000000027941 */ /* 0x000fea0003800200 */
.L_x_7:
[----:B------:R-:W-:-:S13]  /*05d0*/  ISETP.NE.OR P0, PT, R8, RZ, P0 ;  /* 0x000000ff0800720c */ /* 0x000fda0000705670 */
[----:B------:R-:W-:Y:S05]  /*05e0*/  @!P0 BREAK.RELIABLE B0 ;  /* 0x0000000000008942 */ /* 0x000fea0003800100 */
[----:B------:R-:W-:Y:S05]  /*05f0*/  @!P0 BRA `(.L_x_1) ;  /* 0x0000000000388947 */ /* 0x000fea0003800000 */
.L_x_3:
[----:B------:R-:W-:Y:S05]  /*0600*/  BSYNC.RELIABLE B0 ;  /* 0x0000000000007941 */ /* 0x000fea0003800100 */
.L_x_2:
[----:B-----5:R0:W-:Y:S04]  /*0610*/  STG.E.U8 desc[UR4][R4.64+-0x1], R9 ;  /* 0xffffff0904007986 */ /* 0x0201e8000c101104 */
[----:B------:R-:W2:Y:S01]  /*0620*/  LDG.E.U8 R11, desc[UR4][R2.64] ;  /* 0x00000004020b7981 */ /* 0x000ea2000c1e1100 */
[----:B------:R-:W-:-:S04]  /*0630*/  IADD3 R8, PT, PT, R8, 0x4, RZ ;  /* 0x0000000408087810 */ /* 0x000fc80007ffe0ff */
[----:B------:R-:W-:Y:S02]  /*0640*/  ISETP.NE.AND P0, PT, R8, RZ, PT ;  /* 0x000000ff0800720c */ /* 0x000fe40003f05270 */
[----:B------:R-:W-:Y:S01]  /*0650*/  IADD3 R10, P1, PT, R4, 0x4, RZ ;  /* 0x00000004040a7810 */ /* 0x000fe20007f3e0ff */
[----:B--2---:R-:W-:Y:S04]  /*0660*/  STG.E.U8 desc[UR4][R4.64], R11 ;  /* 0x0000000b04007986 */ /* 0x004fe8000c101104 */
[----:B------:R-:W-:Y:S04]  /*0670*/  STG.E.U8 desc[UR4][R4.64+0x1], R11 ;  /* 0x0000010b04007986 */ /* 0x000fe8000c101104 */
[----:B0-----:R-:W2:Y:S01]  /*0680*/  LDG.E.U8 R9, desc[UR4][R2.64] ;  /* 0x0000000402097981 */ /* 0x001ea2000c1e1100 */
[----:B------:R-:W-:-:S03]  /*0690*/  IMAD.X R13, RZ, RZ, R5, P1 ;  /* 0x000000ffff0d7224 */ /* 0x000fc600008e0605 */
[----:B--2---:R0:W-:Y:S02]  /*06a0*/  STG.E.U8 desc[UR4][R4.64+0x2], R9 ;  /* 0x0000020904007986 */ /* 0x0041e4000c101104 */
[----:B0-----:R-:W-:Y:S02]  /*06b0*/  IMAD.MOV.U32 R4, RZ, RZ, R10 ;  /* 0x000000ffff047224 */ /* 0x001fe400078e000a */
[----:B------:R-:W-:Y:S01]  /*06c0*/  IMAD.MOV.U32 R5, RZ, RZ, R13 ;  /* 0x000000ffff057224 */ /* 0x000fe200078e000d */
[----:B------:R-:W-:Y:S06]  /*06d0*/  @P0 BRA `(.L_x_2) ;  /* 0xfffffffc00cc0947 */ /* 0x000fec000383ffff */
.L_x_1:
[----:B------:R-:W-:Y:S05]  /*06e0*/  BSYNC.RECONVERGENT B1 ;  /* 0x0000000000017941 */ /* 0x000fea0003800200 */
.L_x_0:
[----:B------:R-:W-:Y:S05]  /*06f0*/  WARPSYNC.ALL ;  /* 0x0000000000007948 */ /* 0x000fea0003800000 */
[----:B------:R-:W-:-:S13]  /*0700*/  ISETP.NE.AND P0, PT, R0, RZ, PT ;  /* 0x000000ff0000720c */ /* 0x000fda0003f05270 */
[----:B------:R-:W-:Y:S05]  /*0710*/  @!P0 EXIT ;  /* 0x000000000000894d */ /* 0x000fea0003800000 */
[----:B------:R0:W5:Y:S01]  /*0720*/  LDG.E.U8 R5, desc[UR4][R2.64] ;  /* 0x0000000402057981 */ /* 0x000162000c1e1100 */
[----:B------:R-:W1:Y:S01]  /*0730*/  LDCU.64 UR6, c[0x0][0x388] ;  /* 0x00007100ff0677ac */ /* 0x000e620008000a00 */
[----:B------:R-:W-:Y:S02]  /*0740*/  IMAD.IADD R6, R6, 0x1, R7 ;  /* 0x0000000106067824 */ /* 0x000fe400078e0207 */
[----:B------:R-:W-:-:S03]  /*0750*/  IMAD.MOV R0, RZ, RZ, -R0 ;  /* 0x000000ffff007224 */ /* 0x000fc600078e0a00 */
[----:B-1----:R-:W-:-:S04]  /*0760*/  IADD3 R6, P0, PT, R6, UR6, RZ ;  /* 0x0000000606067c10 */ /* 0x002fc8000ff1e0ff */
[----:B0-----:R-:W-:-:S09]  /*0770*/  IADD3.X R7, PT, PT, RZ, UR7, RZ, P0, !PT ;  /* 0x00000007ff077c10 */ /* 0x001fd200087fe4ff */
.L_x_9:
[----:B------:R-:W-:Y:S01]  /*0780*/  IMAD.MOV.U32 R2, RZ, RZ, R6 ;  /* 0x000000ffff027224 */ /* 0x000fe200078e0006 */
[----:B------:R-:W-:Y:S01]  /*0790*/  IADD3 R6, P1, PT, R6, 0x1, RZ ;  /* 0x0000000106067810 */ /* 0x000fe20007f3e0ff */
[--C-:B------:R-:W-:Y:S02]  /*07a0*/  IMAD.MOV.U32 R3, RZ, RZ, R7.reuse ;  /* 0x000000ffff037224 */ /* 0x100fe400078e0007 */
[----:B------:R-:W-:Y:S02]  /*07b0*/  VIADD R0, R0, 0x1 ;  /* 0x0000000100007836 */ /* 0x000fe40000000000 */
[----:B------:R-:W-:Y:S01]  /*07c0*/  IMAD.X R7, RZ, RZ, R7, P1 ;  /* 0x000000ffff077224 */ /* 0x000fe200008e0607 */
[----:B-----5:R0:W-:Y:S02]  /*07d0*/  STG.E.U8 desc[UR4][R2.64], R5 ;  /* 0x0000000502007986 */ /* 0x0201e4000c101104 */
[----:B------:R-:W-:-:S13]  /*07e0*/  ISETP.NE.AND P0, PT, R0, RZ, PT ;  /* 0x000000ff0000720c */ /* 0x000fda0003f05270 */
[----:B0-----:R-:W-:Y:S05]  /*07f0*/  @P0 BRA `(.L_x_9) ;  /* 0xfffffffc00e00947 */ /* 0x001fea000383ffff */
[----:B------:R-:W-:Y:S05]  /*0800*/  EXIT ;  /* 0x000000000000794d */ /* 0x000fea0003800000 */
.L_x_10:
[----:B------:R-:W-:-:S00]  /*0810*/  BRA `(.L_x_10) ;  /* 0xfffffffc00fc7947 */ /* 0x000fc0000383ffff */
[----:B------:R-:W-:-:S00]  /*0820*/  NOP ;  /* 0x0000000000007918 */ /* 0x000fc00000000000 */
        /* <DEDUP_REMOVED lines=13> */
.L_x_11:


//--------------------- .nv.shared.reserved.0     --------------------------
	.section	.nv.shared.reserved.0,"aw",@nobits
	.weak		__nv_reservedSMEM_offset_0_alias
	.size		__nv_reservedSMEM_offset_0_alias, 0, 64
	.other		__nv_reservedSMEM_offset_0_alias,@"STO_CUDA_RESERVED_SHARED STV_DEFAULT"
__nv_reservedSMEM_offset_0_alias:
	.zero		0
	.zero		64


//--------------------- .nv.constant0._Z20generateOutputStringPKcPci --------------------------
	.section	.nv.constant0._Z20generateOutputStringPKcPci,"a",@progbits
	.sectionflags	@""
	.align	4
.nv.constant0._Z20generateOutputStringPKcPci:
	.zero		916


//--------------------- SYMBOLS --------------------------

	.type		.nv.reservedSmem.offset0,@object
	.size		.nv.reservedSmem.offset0,0x4
